//
// Generated by NVIDIA NVVM Compiler
//
// Compiler Build ID: CL-36424714
// Cuda compilation tools, release 13.0, V13.0.88
// Based on NVVM 20.0.0
//

.version 9.0
.target sm_100
.address_size 64

	// .globl	_Z18checkIfArrayIsSafePPiS_iS_
.global .align 1 .b8 _ZN34_INTERNAL_1b3e3cb5_4_k_cu_55c4583f4cuda3std3__45__cpo5beginE[1];
.global .align 1 .b8 _ZN34_INTERNAL_1b3e3cb5_4_k_cu_55c4583f4cuda3std3__45__cpo3endE[1];
.global .align 1 .b8 _ZN34_INTERNAL_1b3e3cb5_4_k_cu_55c4583f4cuda3std3__45__cpo6cbeginE[1];
.global .align 1 .b8 _ZN34_INTERNAL_1b3e3cb5_4_k_cu_55c4583f4cuda3std3__45__cpo4cendE[1];
.global .align 1 .b8 _ZN34_INTERNAL_1b3e3cb5_4_k_cu_55c4583f4cuda3std3__45__cpo6rbeginE[1];
.global .align 1 .b8 _ZN34_INTERNAL_1b3e3cb5_4_k_cu_55c4583f4cuda3std3__45__cpo4rendE[1];
.global .align 1 .b8 _ZN34_INTERNAL_1b3e3cb5_4_k_cu_55c4583f4cuda3std3__45__cpo7crbeginE[1];
.global .align 1 .b8 _ZN34_INTERNAL_1b3e3cb5_4_k_cu_55c4583f4cuda3std3__45__cpo5crendE[1];
.global .align 1 .b8 _ZN34_INTERNAL_1b3e3cb5_4_k_cu_55c4583f4cuda3std3__436_GLOBAL__N__1b3e3cb5_4_k_cu_55c4583f6ignoreE[1];
.global .align 1 .b8 _ZN34_INTERNAL_1b3e3cb5_4_k_cu_55c4583f4cuda3std3__419piecewise_constructE[1];
.global .align 1 .b8 _ZN34_INTERNAL_1b3e3cb5_4_k_cu_55c4583f4cuda3std3__48in_placeE[1];
.global .align 1 .b8 _ZN34_INTERNAL_1b3e3cb5_4_k_cu_55c4583f4cuda3std3__420unreachable_sentinelE[1];
.global .align 1 .b8 _ZN34_INTERNAL_1b3e3cb5_4_k_cu_55c4583f4cuda3std3__47nulloptE[1];
.global .align 1 .b8 _ZN34_INTERNAL_1b3e3cb5_4_k_cu_55c4583f4cuda3std3__48unexpectE[1];
.global .align 1 .b8 _ZN34_INTERNAL_1b3e3cb5_4_k_cu_55c4583f4cuda3std6ranges3__45__cpo4swapE[1];
.global .align 1 .b8 _ZN34_INTERNAL_1b3e3cb5_4_k_cu_55c4583f4cuda3std6ranges3__45__cpo9iter_moveE[1];
.global .align 1 .b8 _ZN34_INTERNAL_1b3e3cb5_4_k_cu_55c4583f4cuda3std6ranges3__45__cpo5beginE[1];
.global .align 1 .b8 _ZN34_INTERNAL_1b3e3cb5_4_k_cu_55c4583f4cuda3std6ranges3__45__cpo3endE[1];
.global .align 1 .b8 _ZN34_INTERNAL_1b3e3cb5_4_k_cu_55c4583f4cuda3std6ranges3__45__cpo6cbeginE[1];
.global .align 1 .b8 _ZN34_INTERNAL_1b3e3cb5_4_k_cu_55c4583f4cuda3std6ranges3__45__cpo4cendE[1];
.global .align 1 .b8 _ZN34_INTERNAL_1b3e3cb5_4_k_cu_55c4583f4cuda3std6ranges3__45__cpo7advanceE[1];
.global .align 1 .b8 _ZN34_INTERNAL_1b3e3cb5_4_k_cu_55c4583f4cuda3std6ranges3__45__cpo9iter_swapE[1];
.global .align 1 .b8 _ZN34_INTERNAL_1b3e3cb5_4_k_cu_55c4583f4cuda3std6ranges3__45__cpo4nextE[1];
.global .align 1 .b8 _ZN34_INTERNAL_1b3e3cb5_4_k_cu_55c4583f4cuda3std6ranges3__45__cpo4prevE[1];
.global .align 1 .b8 _ZN34_INTERNAL_1b3e3cb5_4_k_cu_55c4583f4cuda3std6ranges3__45__cpo4dataE[1];
.global .align 1 .b8 _ZN34_INTERNAL_1b3e3cb5_4_k_cu_55c4583f4cuda3std6ranges3__45__cpo5cdataE[1];
.global .align 1 .b8 _ZN34_INTERNAL_1b3e3cb5_4_k_cu_55c4583f4cuda3std6ranges3__45__cpo4sizeE[1];
.global .align 1 .b8 _ZN34_INTERNAL_1b3e3cb5_4_k_cu_55c4583f4cuda3std6ranges3__45__cpo5ssizeE[1];
.global .align 1 .b8 _ZN34_INTERNAL_1b3e3cb5_4_k_cu_55c4583f4cuda3std6ranges3__45__cpo8distanceE[1];
.global .align 1 .b8 _ZN34_INTERNAL_1b3e3cb5_4_k_cu_55c4583f6thrust24THRUST_300001_SM_1000_NS6system6detail10sequential3seqE[1];
.global .align 1 .b8 _ZN34_INTERNAL_1b3e3cb5_4_k_cu_55c4583f6thrust24THRUST_300001_SM_1000_NS12placeholders2_1E[1];
.global .align 1 .b8 _ZN34_INTERNAL_1b3e3cb5_4_k_cu_55c4583f6thrust24THRUST_300001_SM_1000_NS12placeholders2_2E[1];
.global .align 1 .b8 _ZN34_INTERNAL_1b3e3cb5_4_k_cu_55c4583f6thrust24THRUST_300001_SM_1000_NS12placeholders2_3E[1];
.global .align 1 .b8 _ZN34_INTERNAL_1b3e3cb5_4_k_cu_55c4583f6thrust24THRUST_300001_SM_1000_NS12placeholders2_4E[1];
.global .align 1 .b8 _ZN34_INTERNAL_1b3e3cb5_4_k_cu_55c4583f6thrust24THRUST_300001_SM_1000_NS12placeholders2_5E[1];
.global .align 1 .b8 _ZN34_INTERNAL_1b3e3cb5_4_k_cu_55c4583f6thrust24THRUST_300001_SM_1000_NS12placeholders2_6E[1];
.global .align 1 .b8 _ZN34_INTERNAL_1b3e3cb5_4_k_cu_55c4583f6thrust24THRUST_300001_SM_1000_NS12placeholders2_7E[1];
.global .align 1 .b8 _ZN34_INTERNAL_1b3e3cb5_4_k_cu_55c4583f6thrust24THRUST_300001_SM_1000_NS12placeholders2_8E[1];
.global .align 1 .b8 _ZN34_INTERNAL_1b3e3cb5_4_k_cu_55c4583f6thrust24THRUST_300001_SM_1000_NS12placeholders2_9E[1];
.global .align 1 .b8 _ZN34_INTERNAL_1b3e3cb5_4_k_cu_55c4583f6thrust24THRUST_300001_SM_1000_NS12placeholders3_10E[1];
.extern .shared .align 16 .b8 shared_data[];

.visible .entry _Z18checkIfArrayIsSafePPiS_iS_(
	.param .u64 .ptr .align 1 _Z18checkIfArrayIsSafePPiS_iS__param_0,
	.param .u64 .ptr .align 1 _Z18checkIfArrayIsSafePPiS_iS__param_1,
	.param .u32 _Z18checkIfArrayIsSafePPiS_iS__param_2,
	.param .u64 .ptr .align 1 _Z18checkIfArrayIsSafePPiS_iS__param_3
)
{
	.reg .pred 	%p<9>;
	.reg .b32 	%r<23>;
	.reg .b64 	%rd<25>;

	ld.param.u64 	%rd3, [_Z18checkIfArrayIsSafePPiS_iS__param_0];
	ld.param.u64 	%rd5, [_Z18checkIfArrayIsSafePPiS_iS__param_1];
	ld.param.u32 	%r9, [_Z18checkIfArrayIsSafePPiS_iS__param_2];
	ld.param.u64 	%rd4, [_Z18checkIfArrayIsSafePPiS_iS__param_3];
	cvta.to.global.u64 	%rd1, %rd5;
	mov.u32 	%r10, %ctaid.x;
	mov.u32 	%r11, %ntid.x;
	mov.u32 	%r12, %tid.x;
	mad.lo.s32 	%r1, %r10, %r11, %r12;
	setp.ge.s32 	%p1, %r1, %r9;
	@%p1 bra 	$L__BB0_14;
	cvta.to.global.u64 	%rd6, %rd4;
	cvta.to.global.u64 	%rd7, %rd3;
	mul.wide.s32 	%rd8, %r1, 8;
	add.s64 	%rd9, %rd7, %rd8;
	ld.global.u64 	%rd10, [%rd9];
	cvta.to.global.u64 	%rd2, %rd10;
	ld.global.u32 	%r2, [%rd2+4];
	mul.wide.s32 	%rd11, %r1, 4;
	add.s64 	%rd12, %rd6, %rd11;
	ld.global.u32 	%r3, [%rd12];
	setp.lt.s32 	%p2, %r3, 2;
	@%p2 bra 	$L__BB0_13;
	ld.global.u32 	%r4, [%rd2];
	mov.b32 	%r6, 1;
	bra.uni 	$L__BB0_4;
$L__BB0_3:
	add.s32 	%r6, %r6, 1;
	setp.ge.s32 	%p8, %r6, %r3;
	@%p8 bra 	$L__BB0_13;
$L__BB0_4:
	mul.wide.u32 	%rd13, %r6, 4;
	add.s64 	%rd14, %rd2, %rd13;
	ld.global.u32 	%r7, [%rd14+-4];
	ld.global.u32 	%r8, [%rd14];
	setp.ne.s32 	%p3, %r7, %r8;
	@%p3 bra 	$L__BB0_6;
	add.s64 	%rd24, %rd1, %rd11;
	mov.b32 	%r21, 0;
	st.global.u32 	[%rd24], %r21;
	bra.uni 	$L__BB0_14;
$L__BB0_6:
	setp.ge.s32 	%p4, %r4, %r2;
	@%p4 bra 	$L__BB0_9;
	setp.le.s32 	%p6, %r7, %r8;
	@%p6 bra 	$L__BB0_11;
	add.s64 	%rd22, %rd1, %rd11;
	mov.b32 	%r20, 0;
	st.global.u32 	[%rd22], %r20;
	bra.uni 	$L__BB0_14;
$L__BB0_9:
	setp.ge.s32 	%p5, %r7, %r8;
	@%p5 bra 	$L__BB0_11;
	add.s64 	%rd16, %rd1, %rd11;
	mov.b32 	%r14, 0;
	st.global.u32 	[%rd16], %r14;
	bra.uni 	$L__BB0_14;
$L__BB0_11:
	sub.s32 	%r15, %r7, %r8;
	abs.s32 	%r16, %r15;
	add.s32 	%r17, %r16, -4;
	setp.gt.u32 	%p7, %r17, -4;
	@%p7 bra 	$L__BB0_3;
	add.s64 	%rd20, %rd1, %rd11;
	mov.b32 	%r19, 0;
	st.global.u32 	[%rd20], %r19;
	bra.uni 	$L__BB0_14;
$L__BB0_13:
	add.s64 	%rd18, %rd1, %rd11;
	mov.b32 	%r18, 1;
	st.global.u32 	[%rd18], %r18;
$L__BB0_14:
	ret;

}
	// .globl	_Z8sumArrayPiiS_
.visible .entry _Z8sumArrayPiiS_(
	.param .u64 .ptr .align 1 _Z8sumArrayPiiS__param_0,
	.param .u32 _Z8sumArrayPiiS__param_1,
	.param .u64 .ptr .align 1 _Z8sumArrayPiiS__param_2
)
{
	.reg .pred 	%p<9>;
	.reg .b32 	%r<21>;
	.reg .b64 	%rd<7>;

	ld.param.u64 	%rd1, [_Z8sumArrayPiiS__param_0];
	ld.param.u32 	%r7, [_Z8sumArrayPiiS__param_1];
	ld.param.u64 	%rd2, [_Z8sumArrayPiiS__param_2];
	mov.u32 	%r8, %ctaid.x;
	mov.u32 	%r20, %ntid.x;
	mov.u32 	%r2, %tid.x;
	mad.lo.s32 	%r3, %r8, %r20, %r2;
	setp.lt.u32 	%p1, %r2, %r20;
	setp.ge.s32 	%p2, %r3, %r7;
	and.pred  	%p3, %p1, %p2;
	@%p3 bra 	$L__BB1_10;
	setp.ge.s32 	%p4, %r3, %r7;
	shl.b32 	%r9, %r2, 2;
	mov.u32 	%r10, shared_data;
	add.s32 	%r4, %r10, %r9;
	@%p4 bra 	$L__BB1_3;
	cvta.to.global.u64 	%rd3, %rd1;
	mul.wide.s32 	%rd4, %r3, 4;
	add.s64 	%rd5, %rd3, %rd4;
	ld.global.u32 	%r12, [%rd5];
	st.shared.u32 	[%r4], %r12;
	bra.uni 	$L__BB1_4;
$L__BB1_3:
	mov.b32 	%r11, 0;
	st.shared.u32 	[%r4], %r11;
$L__BB1_4:
	bar.sync 	0;
	setp.lt.u32 	%p5, %r20, 2;
	@%p5 bra 	$L__BB1_8;
$L__BB1_5:
	shr.u32 	%r6, %r20, 1;
	setp.ge.u32 	%p6, %r2, %r6;
	@%p6 bra 	$L__BB1_7;
	shl.b32 	%r13, %r6, 2;
	add.s32 	%r14, %r4, %r13;
	ld.shared.u32 	%r15, [%r14];
	ld.shared.u32 	%r16, [%r4];
	add.s32 	%r17, %r16, %r15;
	st.shared.u32 	[%r4], %r17;
$L__BB1_7:
	bar.sync 	0;
	setp.gt.u32 	%p7, %r20, 3;
	mov.u32 	%r20, %r6;
	@%p7 bra 	$L__BB1_5;
$L__BB1_8:
	setp.ne.s32 	%p8, %r2, 0;
	@%p8 bra 	$L__BB1_10;
	ld.shared.u32 	%r18, [shared_data];
	cvta.to.global.u64 	%rd6, %rd2;
	atom.global.add.u32 	%r19, [%rd6], %r18;
$L__BB1_10:
	ret;

}
	// .globl	_ZN3cub18CUB_300001_SM_10006detail11EmptyKernelIvEEvv
.visible .entry _ZN3cub18CUB_300001_SM_10006detail11EmptyKernelIvEEvv()
{


	ret;

}


// ===== COMPILED SASS (sm_100) =====

	.target	sm_100

	.elftype	@"ET_EXEC"


//--------------------- .note.nv.tkinfo           --------------------------
	.section	.note.nv.tkinfo,"",@"SHT_NOTE"
	.sectionflags	@"SHF_NOTE_NV_TKINFO"
	.tkinfo
        /*0018*/ 	.word	0x00000002
        /*0030*/ 	.string	""
        /*0030*/ 	.string	"ptxas"
        /*0030*/ 	.string	"Cuda compilation tools, release 13.0, V13.0.88"
        /*0030*/ 	.string	"Build cuda_13.0.r13.0/compiler.36424714_0"
        /*0030*/ 	.string	"-arch sm_100 -m 64 "



//--------------------- .note.nv.cuinfo           --------------------------
	.section	.note.nv.cuinfo,"",@"SHT_NOTE"
	.sectionflags	@"SHF_NOTE_NV_CUINFO"
        /*0018*/ 	.short	0x0002
        /*001a*/ 	.short	0x0064
        /*001c*/ 	.short	0x0082
	.zero		2


//--------------------- .nv.info                  --------------------------
	.section	.nv.info,"",@"SHT_CUDA_INFO"
	.align	4


	//----- nvinfo : EIATTR_REGCOUNT
	.align		4
        /*0000*/ 	.byte	0x04, 0x2f
        /*0002*/ 	.short	(.L_41 - .L_40)
	.align		4
.L_40:
        /*0004*/ 	.word	index@(_Z18checkIfArrayIsSafePPiS_iS_)
        /*0008*/ 	.word	0x0000000c


	//----- nvinfo : EIATTR_FRAME_SIZE
	.align		4
.L_41:
        /*000c*/ 	.byte	0x04, 0x11
        /*000e*/ 	.short	(.L_43 - .L_42)
	.align		4
.L_42:
        /*0010*/ 	.word	index@(_Z18checkIfArrayIsSafePPiS_iS_)
        /*0014*/ 	.word	0x00000000


	//----- nvinfo : EIATTR_REGCOUNT
	.align		4
.L_43:
        /*0018*/ 	.byte	0x04, 0x2f
        /*001a*/ 	.short	(.L_45 - .L_44)
	.align		4
.L_44:
        /*001c*/ 	.word	index@(_Z8sumArrayPiiS_)
        /*0020*/ 	.word	0x0000000a


	//----- nvinfo : EIATTR_FRAME_SIZE
	.align		4
.L_45:
        /*0024*/ 	.byte	0x04, 0x11
        /*0026*/ 	.short	(.L_47 - .L_46)
	.align		4
.L_46:
        /*0028*/ 	.word	index@(_Z8sumArrayPiiS_)
        /*002c*/ 	.word	0x00000000


	//----- nvinfo : EIATTR_REGCOUNT
	.align		4
.L_47:
        /*0030*/ 	.byte	0x04, 0x2f
        /*0032*/ 	.short	(.L_49 - .L_48)
	.align		4
.L_48:
        /*0034*/ 	.word	index@(_ZN3cub18CUB_300001_SM_10006detail11EmptyKernelIvEEvv)
        /*0038*/ 	.word	0x00000004


	//----- nvinfo : EIATTR_FRAME_SIZE
	.align		4
.L_49:
        /*003c*/ 	.byte	0x04, 0x11
        /*003e*/ 	.short	(.L_51 - .L_50)
	.align		4
.L_50:
        /*0040*/ 	.word	index@(_ZN3cub18CUB_300001_SM_10006detail11EmptyKernelIvEEvv)
        /*0044*/ 	.word	0x00000000


	//----- nvinfo : EIATTR_MIN_STACK_SIZE
	.align		4
.L_51:
        /*0048*/ 	.byte	0x04, 0x12
        /*004a*/ 	.short	(.L_53 - .L_52)
	.align		4
.L_52:
        /*004c*/ 	.word	index@(_ZN3cub18CUB_300001_SM_10006detail11EmptyKernelIvEEvv)
        /*0050*/ 	.word	0x00000000


	//----- nvinfo : EIATTR_MIN_STACK_SIZE
	.align		4
.L_53:
        /*0054*/ 	.byte	0x04, 0x12
        /*0056*/ 	.short	(.L_55 - .L_54)
	.align		4
.L_54:
        /*0058*/ 	.word	index@(_Z8sumArrayPiiS_)
        /*005c*/ 	.word	0x00000000


	//----- nvinfo : EIATTR_MIN_STACK_SIZE
	.align		4
.L_55:
        /*0060*/ 	.byte	0x04, 0x12
        /*0062*/ 	.short	(.L_57 - .L_56)
	.align		4
.L_56:
        /*0064*/ 	.word	index@(_Z18checkIfArrayIsSafePPiS_iS_)
        /*0068*/ 	.word	0x00000000
.L_57:


//--------------------- .nv.compat                --------------------------
	.section	.nv.compat,"",@"SHT_CUDA_COMPAT_INFO"
	.align	4
        /*0000*/ 	.byte	0x02, 0x09, 0x00, 0x00, 0x02, 0x02, 0x01, 0x00, 0x02, 0x05, 0x05, 0x00, 0x03, 0x07, 0x01, 0x01
        /*0010*/ 	.byte	0x02, 0x03, 0x00, 0x00, 0x02, 0x06, 0x01, 0x00, 0x04, 0x0b, 0x08, 0x00, 0x09, 0x00, 0x00, 0x00
        /*0020*/ 	.byte	0x00, 0x00, 0x00, 0x00


//--------------------- .nv.info._ZN3cub18CUB_300001_SM_10006detail11EmptyKernelIvEEvv --------------------------
	.section	.nv.info._ZN3cub18CUB_300001_SM_10006detail11EmptyKernelIvEEvv,"",@"SHT_CUDA_INFO"
	.sectionflags	@""
	.align	4


	//----- nvinfo : EIATTR_CUDA_API_VERSION
	.align		4
        /*0000*/ 	.byte	0x04, 0x37
        /*0002*/ 	.short	(.L_59 - .L_58)
.L_58:
        /*0004*/ 	.word	0x00000082


	//----- nvinfo : EIATTR_SPARSE_MMA_MASK
	.align		4
.L_59:
        /*0008*/ 	.byte	0x03, 0x50
        /*000a*/ 	.short	0x0000


	//----- nvinfo : EIATTR_MAXREG_COUNT
	.align		4
        /*000c*/ 	.byte	0x03, 0x1b
        /*000e*/ 	.short	0x00ff


	//----- nvinfo : EIATTR_MERCURY_ISA_VERSION
	.align		4
        /*0010*/ 	.byte	0x03, 0x5f
        /*0012*/ 	.short	0x0101


	//----- nvinfo : EIATTR_VRC_CTA_INIT_COUNT
	.align		4
        /*0014*/ 	.byte	0x02, 0x4a
	.zero		1
	.zero		1


	//----- nvinfo : EIATTR_EXIT_INSTR_OFFSETS
	.align		4
        /*0018*/ 	.byte	0x04, 0x1c
        /*001a*/ 	.short	(.L_61 - .L_60)


	//   ....[0]....
.L_60:
        /*001c*/ 	.word	0x00000010


	//----- nvinfo : EIATTR_SW_WAR
	.align		4
.L_61:
        /*0020*/ 	.byte	0x04, 0x36
        /*0022*/ 	.short	(.L_63 - .L_62)
.L_62:
        /*0024*/ 	.word	0x00000008
.L_63:


//--------------------- .nv.info._Z8sumArrayPiiS_ --------------------------
	.section	.nv.info._Z8sumArrayPiiS_,"",@"SHT_CUDA_INFO"
	.sectionflags	@""
	.align	4


	//----- nvinfo : EIATTR_CUDA_API_VERSION
	.align		4
        /*0000*/ 	.byte	0x04, 0x37
        /*0002*/ 	.short	(.L_65 - .L_64)
.L_64:
        /*0004*/ 	.word	0x00000082


	//----- nvinfo : EIATTR_KPARAM_INFO
	.align		4
.L_65:
        /*0008*/ 	.byte	0x04, 0x17
        /*000a*/ 	.short	(.L_67 - .L_66)
.L_66:
        /*000c*/ 	.word	0x00000000
        /*0010*/ 	.short	0x0002
        /*0012*/ 	.short	0x0010
        /*0014*/ 	.byte	0x00, 0xf5, 0x21, 0x00


	//----- nvinfo : EIATTR_KPARAM_INFO
	.align		4
.L_67:
        /*0018*/ 	.byte	0x04, 0x17
        /*001a*/ 	.short	(.L_69 - .L_68)
.L_68:
        /*001c*/ 	.word	0x00000000
        /*0020*/ 	.short	0x0001
        /*0022*/ 	.short	0x0008
        /*0024*/ 	.byte	0x00, 0xf0, 0x11, 0x00


	//----- nvinfo : EIATTR_KPARAM_INFO
	.align		4
.L_69:
        /*0028*/ 	.byte	0x04, 0x17
        /*002a*/ 	.short	(.L_71 - .L_70)
.L_70:
        /*002c*/ 	.word	0x00000000
        /*0030*/ 	.short	0x0000
        /*0032*/ 	.short	0x0000
        /*0034*/ 	.byte	0x00, 0xf5, 0x21, 0x00


	//----- nvinfo : EIATTR_SPARSE_MMA_MASK
	.align		4
.L_71:
        /*0038*/ 	.byte	0x03, 0x50
        /*003a*/ 	.short	0x0000


	//----- nvinfo : EIATTR_MAXREG_COUNT
	.align		4
        /*003c*/ 	.byte	0x03, 0x1b
        /*003e*/ 	.short	0x00ff


	//----- nvinfo : EIATTR_NUM_BARRIERS
	.align		4
        /*0040*/ 	.byte	0x02, 0x4c
        /*0042*/ 	.byte	0x01
	.zero		1


	//----- nvinfo : EIATTR_MERCURY_ISA_VERSION
	.align		4
        /*0044*/ 	.byte	0x03, 0x5f
        /*0046*/ 	.short	0x0101


	//----- nvinfo : EIATTR_VRC_CTA_INIT_COUNT
	.align		4
        /*0048*/ 	.byte	0x02, 0x4a
	.zero		1
	.zero		1


	//----- nvinfo : EIATTR_EXIT_INSTR_OFFSETS
	.align		4
        /*004c*/ 	.byte	0x04, 0x1c
        /*004e*/ 	.short	(.L_73 - .L_72)


	//   ....[0]....
.L_72:
        /*0050*/ 	.word	0x00000080


	//   ....[1]....
        /*0054*/ 	.word	0x00000220


	//   ....[2]....
        /*0058*/ 	.word	0x00000290


	//----- nvinfo : EIATTR_CBANK_PARAM_SIZE
	.align		4
.L_73:
        /*005c*/ 	.byte	0x03, 0x19
        /*005e*/ 	.short	0x0018


	//----- nvinfo : EIATTR_PARAM_CBANK
	.align		4
        /*0060*/ 	.byte	0x04, 0x0a
        /*0062*/ 	.short	(.L_75 - .L_74)
	.align		4
.L_74:
        /*0064*/ 	.word	index@(.nv.constant0._Z8sumArrayPiiS_)
        /*0068*/ 	.short	0x0380
        /*006a*/ 	.short	0x0018


	//----- nvinfo : EIATTR_SW_WAR
	.align		4
.L_75:
        /*006c*/ 	.byte	0x04, 0x36
        /*006e*/ 	.short	(.L_77 - .L_76)
.L_76:
        /*0070*/ 	.word	0x00000008
.L_77:


//--------------------- .nv.info._Z18checkIfArrayIsSafePPiS_iS_ --------------------------
	.section	.nv.info._Z18checkIfArrayIsSafePPiS_iS_,"",@"SHT_CUDA_INFO"
	.sectionflags	@""
	.align	4


	//----- nvinfo : EIATTR_CUDA_API_VERSION
	.align		4
        /*0000*/ 	.byte	0x04, 0x37
        /*0002*/ 	.short	(.L_79 - .L_78)
.L_78:
        /*0004*/ 	.word	0x00000082


	//----- nvinfo : EIATTR_KPARAM_INFO
	.align		4
.L_79:
        /*0008*/ 	.byte	0x04, 0x17
        /*000a*/ 	.short	(.L_81 - .L_80)
.L_80:
        /*000c*/ 	.word	0x00000000
        /*0010*/ 	.short	0x0003
        /*0012*/ 	.short	0x0018
        /*0014*/ 	.byte	0x00, 0xf5, 0x21, 0x00


	//----- nvinfo : EIATTR_KPARAM_INFO
	.align		4
.L_81:
        /*0018*/ 	.byte	0x04, 0x17
        /*001a*/ 	.short	(.L_83 - .L_82)
.L_82:
        /*001c*/ 	.word	0x00000000
        /*0020*/ 	.short	0x0002
        /*0022*/ 	.short	0x0010
        /*0024*/ 	.byte	0x00, 0xf0, 0x11, 0x00


	//----- nvinfo : EIATTR_KPARAM_INFO
	.align		4
.L_83:
        /*0028*/ 	.byte	0x04, 0x17
        /*002a*/ 	.short	(.L_85 - .L_84)
.L_84:
        /*002c*/ 	.word	0x00000000
        /*0030*/ 	.short	0x0001
        /*0032*/ 	.short	0x0008
        /*0034*/ 	.byte	0x00, 0xf5, 0x21, 0x00


	//----- nvinfo : EIATTR_KPARAM_INFO
	.align		4
.L_85:
        /*0038*/ 	.byte	0x04, 0x17
        /*003a*/ 	.short	(.L_87 - .L_86)
.L_86:
        /*003c*/ 	.word	0x00000000
        /*0040*/ 	.short	0x0000
        /*0042*/ 	.short	0x0000
        /*0044*/ 	.byte	0x00, 0xf5, 0x21, 0x00


	//----- nvinfo : EIATTR_SPARSE_MMA_MASK
	.align		4
.L_87:
        /*0048*/ 	.byte	0x03, 0x50
        /*004a*/ 	.short	0x0000


	//----- nvinfo : EIATTR_MAXREG_COUNT
	.align		4
        /*004c*/ 	.byte	0x03, 0x1b
        /*004e*/ 	.short	0x00ff


	//----- nvinfo : EIATTR_MERCURY_ISA_VERSION
	.align		4
        /*0050*/ 	.byte	0x03, 0x5f
        /*0052*/ 	.short	0x0101


	//----- nvinfo : EIATTR_VRC_CTA_INIT_COUNT
	.align		4
        /*0054*/ 	.byte	0x02, 0x4a
	.zero		1
	.zero		1


	//----- nvinfo : EIATTR_EXIT_INSTR_OFFSETS
	.align		4
        /*0058*/ 	.byte	0x04, 0x1c
        /*005a*/ 	.short	(.L_89 - .L_88)


	//   ....[0]....
.L_88:
        /*005c*/ 	.word	0x00000070


	//   ....[1]....
        /*0060*/ 	.word	0x00000220


	//   ....[2]....
        /*0064*/ 	.word	0x00000330


	//   ....[3]....
        /*0068*/ 	.word	0x00000370


	//   ....[4]....
        /*006c*/ 	.word	0x000003b0


	//   ....[5]....
        /*0070*/ 	.word	0x000003f0


	//----- nvinfo : EIATTR_CRS_STACK_SIZE
	.align		4
.L_89:
        /*0074*/ 	.byte	0x04, 0x1e
        /*0076*/ 	.short	(.L_91 - .L_90)
.L_90:
        /*0078*/ 	.word	0x00000000


	//----- nvinfo : EIATTR_CBANK_PARAM_SIZE
	.align		4
.L_91:
        /*007c*/ 	.byte	0x03, 0x19
        /*007e*/ 	.short	0x0020


	//----- nvinfo : EIATTR_PARAM_CBANK
	.align		4
        /*0080*/ 	.byte	0x04, 0x0a
        /*0082*/ 	.short	(.L_93 - .L_92)
	.align		4
.L_92:
        /*0084*/ 	.word	index@(.nv.constant0._Z18checkIfArrayIsSafePPiS_iS_)
        /*0088*/ 	.short	0x0380
        /*008a*/ 	.short	0x0020


	//----- nvinfo : EIATTR_SW_WAR
	.align		4
.L_93:
        /*008c*/ 	.byte	0x04, 0x36
        /*008e*/ 	.short	(.L_95 - .L_94)
.L_94:
        /*0090*/ 	.word	0x00000008
.L_95:


//--------------------- .nv.callgraph             --------------------------
	.section	.nv.callgraph,"",@"SHT_CUDA_CALLGRAPH"
	.align	4
	.sectionentsize	8
	.align		4
        /*0000*/ 	.word	0x00000000
	.align		4
        /*0004*/ 	.word	0xffffffff
	.align		4
        /*0008*/ 	.word	0x00000000
	.align		4
        /*000c*/ 	.word	0xfffffffe
	.align		4
        /*0010*/ 	.word	0x00000000
	.align		4
        /*0014*/ 	.word	0xfffffffd
	.align		4
        /*0018*/ 	.word	0x00000000
	.align		4
        /*001c*/ 	.word	0xfffffffc


//--------------------- .nv.constant4             --------------------------
	.section	.nv.constant4,"a",@progbits
	.align	8
	.align		8
.nv.constant4:
        /*0000*/ 	.dword	_ZN34_INTERNAL_1b3e3cb5_4_k_cu_55c4583f4cuda3std3__45__cpo5beginE
	.align		8
        /*0008*/ 	.dword	_ZN34_INTERNAL_1b3e3cb5_4_k_cu_55c4583f4cuda3std3__45__cpo3endE
	.align		8
        /*0010*/ 	.dword	_ZN34_INTERNAL_1b3e3cb5_4_k_cu_55c4583f4cuda3std3__45__cpo6cbeginE
	.align		8
        /*0018*/ 	.dword	_ZN34_INTERNAL_1b3e3cb5_4_k_cu_55c4583f4cuda3std3__45__cpo4cendE
	.align		8
        /*0020*/ 	.dword	_ZN34_INTERNAL_1b3e3cb5_4_k_cu_55c4583f4cuda3std3__45__cpo6rbeginE
	.align		8
        /*0028*/ 	.dword	_ZN34_INTERNAL_1b3e3cb5_4_k_cu_55c4583f4cuda3std3__45__cpo4rendE
	.align		8
        /*0030*/ 	.dword	_ZN34_INTERNAL_1b3e3cb5_4_k_cu_55c4583f4cuda3std3__45__cpo7crbeginE
	.align		8
        /*0038*/ 	.dword	_ZN34_INTERNAL_1b3e3cb5_4_k_cu_55c4583f4cuda3std3__45__cpo5crendE
	.align		8
        /*0040*/ 	.dword	_ZN34_INTERNAL_1b3e3cb5_4_k_cu_55c4583f4cuda3std3__436_GLOBAL__N__1b3e3cb5_4_k_cu_55c4583f6ignoreE
	.align		8
        /*0048*/ 	.dword	_ZN34_INTERNAL_1b3e3cb5_4_k_cu_55c4583f4cuda3std3__419piecewise_constructE
	.align		8
        /*0050*/ 	.dword	_ZN34_INTERNAL_1b3e3cb5_4_k_cu_55c4583f4cuda3std3__48in_placeE
	.align		8
        /*0058*/ 	.dword	_ZN34_INTERNAL_1b3e3cb5_4_k_cu_55c4583f4cuda3std3__420unreachable_sentinelE
	.align		8
        /*0060*/ 	.dword	_ZN34_INTERNAL_1b3e3cb5_4_k_cu_55c4583f4cuda3std3__47nulloptE
	.align		8
        /*0068*/ 	.dword	_ZN34_INTERNAL_1b3e3cb5_4_k_cu_55c4583f4cuda3std3__48unexpectE
	.align		8
        /*0070*/ 	.dword	_ZN34_INTERNAL_1b3e3cb5_4_k_cu_55c4583f4cuda3std6ranges3__45__cpo4swapE
	.align		8
        /*0078*/ 	.dword	_ZN34_INTERNAL_1b3e3cb5_4_k_cu_55c4583f4cuda3std6ranges3__45__cpo9iter_moveE
	.align		8
        /*0080*/ 	.dword	_ZN34_INTERNAL_1b3e3cb5_4_k_cu_55c4583f4cuda3std6ranges3__45__cpo5beginE
	.align		8
        /*0088*/ 	.dword	_ZN34_INTERNAL_1b3e3cb5_4_k_cu_55c4583f4cuda3std6ranges3__45__cpo3endE
	.align		8
        /*0090*/ 	.dword	_ZN34_INTERNAL_1b3e3cb5_4_k_cu_55c4583f4cuda3std6ranges3__45__cpo6cbeginE
	.align		8
        /*0098*/ 	.dword	_ZN34_INTERNAL_1b3e3cb5_4_k_cu_55c4583f4cuda3std6ranges3__45__cpo4cendE
	.align		8
        /*00a0*/ 	.dword	_ZN34_INTERNAL_1b3e3cb5_4_k_cu_55c4583f4cuda3std6ranges3__45__cpo7advanceE
	.align		8
        /*00a8*/ 	.dword	_ZN34_INTERNAL_1b3e3cb5_4_k_cu_55c4583f4cuda3std6ranges3__45__cpo9iter_swapE
	.align		8
        /*00b0*/ 	.dword	_ZN34_INTERNAL_1b3e3cb5_4_k_cu_55c4583f4cuda3std6ranges3__45__cpo4nextE
	.align		8
        /*00b8*/ 	.dword	_ZN34_INTERNAL_1b3e3cb5_4_k_cu_55c4583f4cuda3std6ranges3__45__cpo4prevE
	.align		8
        /*00c0*/ 	.dword	_ZN34_INTERNAL_1b3e3cb5_4_k_cu_55c4583f4cuda3std6ranges3__45__cpo4dataE
	.align		8
        /*00c8*/ 	.dword	_ZN34_INTERNAL_1b3e3cb5_4_k_cu_55c4583f4cuda3std6ranges3__45__cpo5cdataE
	.align		8
        /*00d0*/ 	.dword	_ZN34_INTERNAL_1b3e3cb5_4_k_cu_55c4583f4cuda3std6ranges3__45__cpo4sizeE
	.align		8
        /*00d8*/ 	.dword	_ZN34_INTERNAL_1b3e3cb5_4_k_cu_55c4583f4cuda3std6ranges3__45__cpo5ssizeE
	.align		8
        /*00e0*/ 	.dword	_ZN34_INTERNAL_1b3e3cb5_4_k_cu_55c4583f4cuda3std6ranges3__45__cpo8distanceE
	.align		8
        /*00e8*/ 	.dword	_ZN34_INTERNAL_1b3e3cb5_4_k_cu_55c4583f6thrust24THRUST_300001_SM_1000_NS6system6detail10sequential3seqE
	.align		8
        /*00f0*/ 	.dword	_ZN34_INTERNAL_1b3e3cb5_4_k_cu_55c4583f6thrust24THRUST_300001_SM_1000_NS12placeholders2_1E
	.align		8
        /*00f8*/ 	.dword	_ZN34_INTERNAL_1b3e3cb5_4_k_cu_55c4583f6thrust24THRUST_300001_SM_1000_NS12placeholders2_2E
	.align		8
        /*0100*/ 	.dword	_ZN34_INTERNAL_1b3e3cb5_4_k_cu_55c4583f6thrust24THRUST_300001_SM_1000_NS12placeholders2_3E
	.align		8
        /*0108*/ 	.dword	_ZN34_INTERNAL_1b3e3cb5_4_k_cu_55c4583f6thrust24THRUST_300001_SM_1000_NS12placeholders2_4E
	.align		8
        /*0110*/ 	.dword	_ZN34_INTERNAL_1b3e3cb5_4_k_cu_55c4583f6thrust24THRUST_300001_SM_1000_NS12placeholders2_5E
	.align		8
        /*0118*/ 	.dword	_ZN34_INTERNAL_1b3e3cb5_4_k_cu_55c4583f6thrust24THRUST_300001_SM_1000_NS12placeholders2_6E
	.align		8
        /*0120*/ 	.dword	_ZN34_INTERNAL_1b3e3cb5_4_k_cu_55c4583f6thrust24THRUST_300001_SM_1000_NS12placeholders2_7E
	.align		8
        /*0128*/ 	.dword	_ZN34_INTERNAL_1b3e3cb5_4_k_cu_55c4583f6thrust24THRUST_300001_SM_1000_NS12placeholders2_8E
	.align		8
        /*0130*/ 	.dword	_ZN34_INTERNAL_1b3e3cb5_4_k_cu_55c4583f6thrust24THRUST_300001_SM_1000_NS12placeholders2_9E
	.align		8
        /*0138*/ 	.dword	_ZN34_INTERNAL_1b3e3cb5_4_k_cu_55c4583f6thrust24THRUST_300001_SM_1000_NS12placeholders3_10E


//--------------------- .text._ZN3cub18CUB_300001_SM_10006detail11EmptyKernelIvEEvv --------------------------
	.section	.text._ZN3cub18CUB_300001_SM_10006detail11EmptyKernelIvEEvv,"ax",@progbits
	.align	128
        .global         _ZN3cub18CUB_300001_SM_10006detail11EmptyKernelIvEEvv
        .type           _ZN3cub18CUB_300001_SM_10006detail11EmptyKernelIvEEvv,@function
        .size           _ZN3cub18CUB_300001_SM_10006detail11EmptyKernelIvEEvv,(.L_x_14 - _ZN3cub18CUB_300001_SM_10006detail11EmptyKernelIvEEvv)
        .other          _ZN3cub18CUB_300001_SM_10006detail11EmptyKernelIvEEvv,@"STO_CUDA_ENTRY STV_DEFAULT"
_ZN3cub18CUB_300001_SM_10006detail11EmptyKernelIvEEvv:
.text._ZN3cub18CUB_300001_SM_10006detail11EmptyKernelIvEEvv:
[----:B------:R-:W-:Y:S01]  /*0000*/  LDC R1, c[0x0][0x37c] ;  /* 0x0000df00ff017b82 */ /* 0x000fe20000000800 */
[----:B------:R-:W-:Y:S05]  /*0010*/  EXIT ;  /* 0x000000000000794d */ /* 0x000fea0003800000 */
.L_x_0:
[----:B------:R-:W-:-:S00]  /*0020*/  BRA `(.L_x_0) ;  /* 0xfffffffc00fc7947 */ /* 0x000fc0000383ffff */
[----:B------:R-:W-:-:S00]  /*0030*/  NOP ;  /* 0x0000000000007918 */ /* 0x000fc00000000000 */
        /* <DEDUP_REMOVED lines=12> */
.L_x_14:


//--------------------- .text._Z8sumArrayPiiS_    --------------------------
	.section	.text._Z8sumArrayPiiS_,"ax",@progbits
	.align	128
        .global         _Z8sumArrayPiiS_
        .type           _Z8sumArrayPiiS_,@function
        .size           _Z8sumArrayPiiS_,(.L_x_15 - _Z8sumArrayPiiS_)
        .other          _Z8sumArrayPiiS_,@"STO_CUDA_ENTRY STV_DEFAULT"
_Z8sumArrayPiiS_:
.text._Z8sumArrayPiiS_:
[----:B------:R-:W-:Y:S01]  /*0000*/  LDC R1, c[0x0][0x37c] ;  /* 0x0000df00ff017b82 */ /* 0x000fe20000000800 */
[----:B------:R-:W0:Y:S07]  /*0010*/  S2R R7, SR_TID.X ;  /* 0x0000000000077919 */ /* 0x000e2e0000002100 */
[----:B------:R-:W0:Y:S01]  /*0020*/  S2UR UR4, SR_CTAID.X ;  /* 0x00000000000479c3 */ /* 0x000e220000002500 */
[----:B------:R-:W1:Y:S07]  /*0030*/  LDCU UR5, c[0x0][0x388] ;  /* 0x00007100ff0577ac */ /* 0x000e6e0008000800 */
[----:B------:R-:W0:Y:S02]  /*0040*/  LDC R0, c[0x0][0x360] ;  /* 0x0000d800ff007b82 */ /* 0x000e240000000800 */
[----:B0-----:R-:W-:Y:S01]  /*0050*/  IMAD R5, R0, UR4, R7 ;  /* 0x0000000400057c24 */ /* 0x001fe2000f8e0207 */
[----:B------:R-:W-:-:S04]  /*0060*/  ISETP.LT.U32.AND P0, PT, R7, R0, PT ;  /* 0x000000000700720c */ /* 0x000fc80003f01070 */
[----:B-1----:R-:W-:-:S13]  /*0070*/  ISETP.GE.AND P1, PT, R5, UR5, PT ;  /* 0x0000000505007c0c */ /* 0x002fda000bf26270 */
[----:B------:R-:W-:Y:S05]  /*0080*/  @P1 EXIT P0 ;  /* 0x000000000000194d */ /* 0x000fea0000000000 */
[----:B------:R-:W0:Y:S01]  /*0090*/  @!P1 LDC.64 R2, c[0x0][0x380] ;  /* 0x0000e000ff029b82 */ /* 0x000e220000000a00 */
[----:B------:R-:W1:Y:S01]  /*00a0*/  LDCU.64 UR6, c[0x0][0x358] ;  /* 0x00006b00ff0677ac */ /* 0x000e620008000a00 */
[----:B0-----:R-:W-:-:S06]  /*00b0*/  @!P1 IMAD.WIDE R2, R5, 0x4, R2 ;  /* 0x0000000405029825 */ /* 0x001fcc00078e0202 */
[----:B-1----:R-:W2:Y:S01]  /*00c0*/  @!P1 LDG.E R3, desc[UR6][R2.64] ;  /* 0x0000000602039981 */ /* 0x002ea2000c1e1900 */
[----:B------:R-:W0:Y:S01]  /*00d0*/  S2UR UR5, SR_CgaCtaId ;  /* 0x00000000000579c3 */ /* 0x000e220000008800 */
[----:B------:R-:W-:Y:S01]  /*00e0*/  UMOV UR4, 0x400 ;  /* 0x0000040000047882 */ /* 0x000fe20000000000 */
[----:B------:R-:W-:Y:S02]  /*00f0*/  ISETP.GE.U32.AND P2, PT, R0, 0x2, PT ;  /* 0x000000020000780c */ /* 0x000fe40003f46070 */
[----:B------:R-:W-:Y:S01]  /*0100*/  ISETP.NE.AND P0, PT, R7, RZ, PT ;  /* 0x000000ff0700720c */ /* 0x000fe20003f05270 */
[----:B0-----:R-:W-:-:S06]  /*0110*/  ULEA UR4, UR5, UR4, 0x18 ;  /* 0x0000000405047291 */ /* 0x001fcc000f8ec0ff */
[----:B------:R-:W-:-:S05]  /*0120*/  LEA R4, R7, UR4, 0x2 ;  /* 0x0000000407047c11 */ /* 0x000fca000f8e10ff */
[----:B--2---:R0:W-:Y:S04]  /*0130*/  @!P1 STS [R4], R3 ;  /* 0x0000000304009388 */ /* 0x0041e80000000800 */
[----:B------:R0:W-:Y:S01]  /*0140*/  @P1 STS [R4], RZ ;  /* 0x000000ff04001388 */ /* 0x0001e20000000800 */
[----:B------:R-:W-:Y:S06]  /*0150*/  BAR.SYNC.DEFER_BLOCKING 0x0 ;  /* 0x0000000000007b1d */ /* 0x000fec0000010000 */
[----:B------:R-:W-:Y:S05]  /*0160*/  @!P2 BRA `(.L_x_1) ;  /* 0x00000000002ca947 */ /* 0x000fea0003800000 */
.L_x_2:
[----:B------:R-:W-:-:S04]  /*0170*/  SHF.R.U32.HI R5, RZ, 0x1, R0 ;  /* 0x00000001ff057819 */ /* 0x000fc80000011600 */
[----:B------:R-:W-:-:S13]  /*0180*/  ISETP.GE.U32.AND P1, PT, R7, R5, PT ;  /* 0x000000050700720c */ /* 0x000fda0003f26070 */
[----:B------:R-:W-:Y:S01]  /*0190*/  @!P1 IMAD R2, R5, 0x4, R4 ;  /* 0x0000000405029824 */ /* 0x000fe200078e0204 */
[----:B0-----:R-:W-:Y:S05]  /*01a0*/  @!P1 LDS R3, [R4] ;  /* 0x0000000004039984 */ /* 0x001fea0000000800 */
[----:B------:R-:W0:Y:S02]  /*01b0*/  @!P1 LDS R2, [R2] ;  /* 0x0000000002029984 */ /* 0x000e240000000800 */
[----:B0-----:R-:W-:-:S05]  /*01c0*/  @!P1 IMAD.IADD R3, R2, 0x1, R3 ;  /* 0x0000000102039824 */ /* 0x001fca00078e0203 */
[----:B------:R1:W-:Y:S01]  /*01d0*/  @!P1 STS [R4], R3 ;  /* 0x0000000304009388 */ /* 0x0003e20000000800 */
[----:B------:R-:W-:Y:S01]  /*01e0*/  BAR.SYNC.DEFER_BLOCKING 0x0 ;  /* 0x0000000000007b1d */ /* 0x000fe20000010000 */
[----:B------:R-:W-:Y:S01]  /*01f0*/  ISETP.GT.U32.AND P1, PT, R0, 0x3, PT ;  /* 0x000000030000780c */ /* 0x000fe20003f24070 */
[----:B------:R-:W-:-:S12]  /*0200*/  IMAD.MOV.U32 R0, RZ, RZ, R5 ;  /* 0x000000ffff007224 */ /* 0x000fd800078e0005 */
[----:B-1----:R-:W-:Y:S05]  /*0210*/  @P1 BRA `(.L_x_2) ;  /* 0xfffffffc00d41947 */ /* 0x002fea000383ffff */
.L_x_1:
[----:B------:R-:W-:Y:S05]  /*0220*/  @P0 EXIT ;  /* 0x000000000000094d */ /* 0x000fea0003800000 */
[----:B------:R-:W1:Y:S01]  /*0230*/  S2UR UR5, SR_CgaCtaId ;  /* 0x00000000000579c3 */ /* 0x000e620000008800 */
[----:B------:R-:W-:-:S07]  /*0240*/  UMOV UR4, 0x400 ;  /* 0x0000040000047882 */ /* 0x000fce0000000000 */
[----:B0-----:R-:W0:Y:S01]  /*0250*/  LDC.64 R2, c[0x0][0x390] ;  /* 0x0000e400ff027b82 */ /* 0x001e220000000a00 */
[----:B-1----:R-:W-:-:S09]  /*0260*/  ULEA UR4, UR5, UR4, 0x18 ;  /* 0x0000000405047291 */ /* 0x002fd2000f8ec0ff */
[----:B------:R-:W0:Y:S04]  /*0270*/  LDS R5, [UR4] ;  /* 0x00000004ff057984 */ /* 0x000e280008000800 */
[----:B0-----:R-:W-:Y:S01]  /*0280*/  REDG.E.ADD.STRONG.GPU desc[UR6][R2.64], R5 ;  /* 0x000000050200798e */ /* 0x001fe2000c12e106 */
[----:B------:R-:W-:Y:S05]  /*0290*/  EXIT ;  /* 0x000000000000794d */ /* 0x000fea0003800000 */
.L_x_3:
        /* <DEDUP_REMOVED lines=14> */
.L_x_15:


//--------------------- .text._Z18checkIfArrayIsSafePPiS_iS_ --------------------------
	.section	.text._Z18checkIfArrayIsSafePPiS_iS_,"ax",@progbits
	.align	128
        .global         _Z18checkIfArrayIsSafePPiS_iS_
        .type           _Z18checkIfArrayIsSafePPiS_iS_,@function
        .size           _Z18checkIfArrayIsSafePPiS_iS_,(.L_x_16 - _Z18checkIfArrayIsSafePPiS_iS_)
        .other          _Z18checkIfArrayIsSafePPiS_iS_,@"STO_CUDA_ENTRY STV_DEFAULT"
_Z18checkIfArrayIsSafePPiS_iS_:
.text._Z18checkIfArrayIsSafePPiS_iS_:
[----:B------:R-:W-:Y:S01]  /*0000*/  LDC R1, c[0x0][0x37c] ;  /* 0x0000df00ff017b82 */ /* 0x000fe20000000800 */
[----:B------:R-:W0:Y:S07]  /*0010*/  S2R R3, SR_TID.X ;  /* 0x0000000000037919 */ /* 0x000e2e0000002100 */
[----:B------:R-:W0:Y:S01]  /*0020*/  S2UR UR4, SR_CTAID.X ;  /* 0x00000000000479c3 */ /* 0x000e220000002500 */
[----:B------:R-:W1:Y:S07]  /*0030*/  LDCU UR5, c[0x0][0x390] ;  /* 0x00007200ff0577ac */ /* 0x000e6e0008000800 */
[----:B------:R-:W0:Y:S02]  /*0040*/  LDC R0, c[0x0][0x360] ;  /* 0x0000d800ff007b82 */ /* 0x000e240000000800 */
[----:B0-----:R-:W-:-:S05]  /*0050*/  IMAD R0, R0, UR4, R3 ;  /* 0x0000000400007c24 */ /* 0x001fca000f8e0203 */
[----:B-1----:R-:W-:-:S13]  /*0060*/  ISETP.GE.AND P0, PT, R0, UR5, PT ;  /* 0x0000000500007c0c */ /* 0x002fda000bf06270 */
[----:B------:R-:W-:Y:S05]  /*0070*/  @P0 EXIT ;  /* 0x000000000000094d */ /* 0x000fea0003800000 */
[----:B------:R-:W0:Y:S01]  /*0080*/  LDC.64 R2, c[0x0][0x398] ;  /* 0x0000e600ff027b82 */ /* 0x000e220000000a00 */
[----:B------:R-:W1:Y:S01]  /*0090*/  LDCU.64 UR4, c[0x0][0x358] ;  /* 0x00006b00ff0477ac */ /* 0x000e620008000a00 */
[----:B0-----:R-:W-:-:S05]  /*00a0*/  IMAD.WIDE R2, R0, 0x4, R2 ;  /* 0x0000000400027825 */ /* 0x001fca00078e0202 */
[----:B-1----:R-:W2:Y:S01]  /*00b0*/  LDG.E R6, desc[UR4][R2.64] ;  /* 0x0000000402067981 */ /* 0x002ea2000c1e1900 */
[----:B------:R-:W-:Y:S01]  /*00c0*/  BSSY.RECONVERGENT B0, `(.L_x_4) ;  /* 0x0000022000007945 */ /* 0x000fe20003800200 */
[----:B--2---:R-:W-:-:S13]  /*00d0*/  ISETP.GE.AND P0, PT, R6, 0x2, PT ;  /* 0x000000020600780c */ /* 0x004fda0003f06270 */
[----:B------:R-:W-:Y:S05]  /*00e0*/  @!P0 BRA `(.L_x_5) ;  /* 0x00000000007c8947 */ /* 0x000fea0003800000 */
[----:B------:R-:W0:Y:S02]  /*00f0*/  LDC.64 R2, c[0x0][0x380] ;  /* 0x0000e000ff027b82 */ /* 0x000e240000000a00 */
[----:B0-----:R-:W-:-:S06]  /*0100*/  IMAD.WIDE R2, R0, 0x8, R2 ;  /* 0x0000000800027825 */ /* 0x001fcc00078e0202 */
[----:B------:R-:W2:Y:S01]  /*0110*/  LDG.E.64 R2, desc[UR4][R2.64] ;  /* 0x0000000402027981 */ /* 0x000ea2000c1e1b00 */
[----:B------:R-:W-:-:S03]  /*0120*/  HFMA2 R7, -RZ, RZ, 0, 5.9604644775390625e-08 ;  /* 0x00000001ff077431 */ /* 0x000fc600000001ff */
[----:B--2---:R-:W2:Y:S04]  /*0130*/  LDG.E R4, desc[UR4][R2.64+0x4] ;  /* 0x0000040402047981 */ /* 0x004ea8000c1e1900 */
[----:B------:R-:W2:Y:S02]  /*0140*/  LDG.E R5, desc[UR4][R2.64] ;  /* 0x0000000402057981 */ /* 0x000ea4000c1e1900 */
[----:B--2---:R-:W-:-:S13]  /*0150*/  ISETP.GE.AND P0, PT, R5, R4, PT ;  /* 0x000000040500720c */ /* 0x004fda0003f06270 */
.L_x_12:
[----:B------:R-:W-:-:S05]  /*0160*/  IMAD.WIDE.U32 R4, R7, 0x4, R2 ;  /* 0x0000000407047825 */ /* 0x000fca00078e0002 */
[----:B------:R-:W2:Y:S04]  /*0170*/  LDG.E R8, desc[UR4][R4.64+-0x4] ;  /* 0xfffffc0404087981 */ /* 0x000ea8000c1e1900 */
[----:B------:R-:W2:Y:S02]  /*0180*/  LDG.E R9, desc[UR4][R4.64] ;  /* 0x0000000404097981 */ /* 0x000ea4000c1e1900 */
[----:B--2---:R-:W-:-:S13]  /*0190*/  ISETP.NE.AND P1, PT, R8, R9, PT ;  /* 0x000000090800720c */ /* 0x004fda0003f25270 */
[----:B------:R-:W-:Y:S05]  /*01a0*/  @!P1 BRA `(.L_x_6) ;  /* 0x0000000000849947 */ /* 0x000fea0003800000 */
[----:B------:R-:W-:Y:S04]  /*01b0*/  BSSY.RECONVERGENT B1, `(.L_x_7) ;  /* 0x000000a000017945 */ /* 0x000fe80003800200 */
[----:B------:R-:W-:Y:S05]  /*01c0*/  @P0 BRA `(.L_x_8) ;  /* 0x0000000000180947 */ /* 0x000fea0003800000 */
[----:B------:R-:W-:-:S13]  /*01d0*/  ISETP.GT.AND P1, PT, R8, R9, PT ;  /* 0x000000090800720c */ /* 0x000fda0003f24270 */
[----:B------:R-:W-:Y:S05]  /*01e0*/  @!P1 BRA `(.L_x_9) ;  /* 0x0000000000189947 */ /* 0x000fea0003800000 */
[----:B------:R-:W0:Y:S02]  /*01f0*/  LDC.64 R2, c[0x0][0x388] ;  /* 0x0000e200ff027b82 */ /* 0x000e240000000a00 */
[----:B0-----:R-:W-:-:S05]  /*0200*/  IMAD.WIDE R2, R0, 0x4, R2 ;  /* 0x0000000400027825 */ /* 0x001fca00078e0202 */
[----:B------:R-:W-:Y:S01]  /*0210*/  STG.E desc[UR4][R2.64], RZ ;  /* 0x000000ff02007986 */ /* 0x000fe2000c101904 */
[----:B------:R-:W-:Y:S05]  /*0220*/  EXIT ;  /* 0x000000000000794d */ /* 0x000fea0003800000 */
.L_x_8:
[----:B------:R-:W-:-:S13]  /*0230*/  ISETP.GE.AND P1, PT, R8, R9, PT ;  /* 0x000000090800720c */ /* 0x000fda0003f26270 */
[----:B------:R-:W-:Y:S05]  /*0240*/  @!P1 BRA `(.L_x_10) ;  /* 0x00000000004c9947 */ /* 0x000fea0003800000 */
.L_x_9:
[----:B------:R-:W-:Y:S05]  /*0250*/  BSYNC.RECONVERGENT B1 ;  /* 0x0000000000017941 */ /* 0x000fea0003800200 */
.L_x_7:
[----:B------:R-:W-:-:S04]  /*0260*/  IADD3 R4, PT, PT, R8, -R9, RZ ;  /* 0x8000000908047210 */ /* 0x000fc80007ffe0ff */
[----:B------:R-:W-:-:S05]  /*0270*/  IABS R4, R4 ;  /* 0x0000000400047213 */ /* 0x000fca0000000000 */
[----:B------:R-:W-:-:S05]  /*0280*/  VIADD R4, R4, 0xfffffffc ;  /* 0xfffffffc04047836 */ /* 0x000fca0000000000 */
[----:B------:R-:W-:-:S13]  /*0290*/  ISETP.GT.U32.AND P1, PT, R4, -0x4, PT ;  /* 0xfffffffc0400780c */ /* 0x000fda0003f24070 */
[----:B------:R-:W-:Y:S05]  /*02a0*/  @!P1 BRA `(.L_x_11) ;  /* 0x0000000000249947 */ /* 0x000fea0003800000 */
[----:B------:R-:W-:-:S04]  /*02b0*/  IADD3 R7, PT, PT, R7, 0x1, RZ ;  /* 0x0000000107077810 */ /* 0x000fc80007ffe0ff */
[----:B------:R-:W-:-:S13]  /*02c0*/  ISETP.GE.AND P1, PT, R7, R6, PT ;  /* 0x000000060700720c */ /* 0x000fda0003f26270 */
[----:B------:R-:W-:Y:S05]  /*02d0*/  @!P1 BRA `(.L_x_12) ;  /* 0xfffffffc00a09947 */ /* 0x000fea000383ffff */
.L_x_5:
[----:B------:R-:W-:Y:S05]  /*02e0*/  BSYNC.RECONVERGENT B0 ;  /* 0x0000000000007941 */ /* 0x000fea0003800200 */
.L_x_4:
[----:B------:R-:W0:Y:S01]  /*02f0*/  LDC.64 R2, c[0x0][0x388] ;  /* 0x0000e200ff027b82 */ /* 0x000e220000000a00 */
[----:B------:R-:W-:Y:S02]  /*0300*/  IMAD.MOV.U32 R5, RZ, RZ, 0x1 ;  /* 0x00000001ff057424 */ /* 0x000fe400078e00ff */
[----:B0-----:R-:W-:-:S05]  /*0310*/  IMAD.WIDE R2, R0, 0x4, R2 ;  /* 0x0000000400027825 */ /* 0x001fca00078e0202 */
[----:B------:R-:W-:Y:S01]  /*0320*/  STG.E desc[UR4][R2.64], R5 ;  /* 0x0000000502007986 */ /* 0x000fe2000c101904 */
[----:B------:R-:W-:Y:S05]  /*0330*/  EXIT ;  /* 0x000000000000794d */ /* 0x000fea0003800000 */
.L_x_11:
[----:B------:R-:W0:Y:S02]  /*0340*/  LDC.64 R2, c[0x0][0x388] ;  /* 0x0000e200ff027b82 */ /* 0x000e240000000a00 */
[----:B0-----:R-:W-:-:S05]  /*0350*/  IMAD.WIDE R2, R0, 0x4, R2 ;  /* 0x0000000400027825 */ /* 0x001fca00078e0202 */
[----:B------:R-:W-:Y:S01]  /*0360*/  STG.E desc[UR4][R2.64], RZ ;  /* 0x000000ff02007986 */ /* 0x000fe2000c101904 */
[----:B------:R-:W-:Y:S05]  /*0370*/  EXIT ;  /* 0x000000000000794d */ /* 0x000fea0003800000 */
.L_x_10:
[----:B------:R-:W0:Y:S02]  /*0380*/  LDC.64 R2, c[0x0][0x388] ;  /* 0x0000e200ff027b82 */ /* 0x000e240000000a00 */
[----:B0-----:R-:W-:-:S05]  /*0390*/  IMAD.WIDE R2, R0, 0x4, R2 ;  /* 0x0000000400027825 */ /* 0x001fca00078e0202 */
[----:B------:R-:W-:Y:S01]  /*03a0*/  STG.E desc[UR4][R2.64], RZ ;  /* 0x000000ff02007986 */ /* 0x000fe2000c101904 */
[----:B------:R-:W-:Y:S05]  /*03b0*/  EXIT ;  /* 0x000000000000794d */ /* 0x000fea0003800000 */
.L_x_6:
[----:B------:R-:W0:Y:S02]  /*03c0*/  LDC.64 R2, c[0x0][0x388] ;  /* 0x0000e200ff027b82 */ /* 0x000e240000000a00 */
[----:B0-----:R-:W-:-:S05]  /*03d0*/  IMAD.WIDE R2, R0, 0x4, R2 ;  /* 0x0000000400027825 */ /* 0x001fca00078e0202 */
[----:B------:R-:W-:Y:S01]  /*03e0*/  STG.E desc[UR4][R2.64], RZ ;  /* 0x000000ff02007986 */ /* 0x000fe2000c101904 */
[----:B------:R-:W-:Y:S05]  /*03f0*/  EXIT ;  /* 0x000000000000794d */ /* 0x000fea0003800000 */
.L_x_13:
        /* <DEDUP_REMOVED lines=16> */
.L_x_16:


//--------------------- .nv.shared._ZN3cub18CUB_300001_SM_10006detail11EmptyKernelIvEEvv --------------------------
	.section	.nv.shared._ZN3cub18CUB_300001_SM_10006detail11EmptyKernelIvEEvv,"aw",@nobits
	.sectionflags	@""
	.align	16
	.zero		1024


//--------------------- .nv.shared.reserved.0     --------------------------
	.section	.nv.shared.reserved.0,"aw",@nobits
	.weak		__nv_reservedSMEM_offset_0_alias
	.size		__nv_reservedSMEM_offset_0_alias, 0, 64
	.other		__nv_reservedSMEM_offset_0_alias,@"STO_CUDA_RESERVED_SHARED STV_DEFAULT"
__nv_reservedSMEM_offset_0_alias:
	.zero		0
	.zero		64


//--------------------- .nv.global                --------------------------
	.section	.nv.global,"aw",@nobits
.nv.global:
	.type		_ZN34_INTERNAL_1b3e3cb5_4_k_cu_55c4583f6thrust24THRUST_300001_SM_1000_NS12placeholders2_5E,@object
	.size		_ZN34_INTERNAL_1b3e3cb5_4_k_cu_55c4583f6thrust24THRUST_300001_SM_1000_NS12placeholders2_5E,(_ZN34_INTERNAL_1b3e3cb5_4_k_cu_55c4583f4cuda3std3__45__cpo6cbeginE - _ZN34_INTERNAL_1b3e3cb5_4_k_cu_55c4583f6thrust24THRUST_300001_SM_1000_NS12placeholders2_5E)
_ZN34_INTERNAL_1b3e3cb5_4_k_cu_55c4583f6thrust24THRUST_300001_SM_1000_NS12placeholders2_5E:
	.zero		1
	.type		_ZN34_INTERNAL_1b3e3cb5_4_k_cu_55c4583f4cuda3std3__45__cpo6cbeginE,@object
	.size		_ZN34_INTERNAL_1b3e3cb5_4_k_cu_55c4583f4cuda3std3__45__cpo6cbeginE,(_ZN34_INTERNAL_1b3e3cb5_4_k_cu_55c4583f4cuda3std6ranges3__45__cpo6cbeginE - _ZN34_INTERNAL_1b3e3cb5_4_k_cu_55c4583f4cuda3std3__45__cpo6cbeginE)
_ZN34_INTERNAL_1b3e3cb5_4_k_cu_55c4583f4cuda3std3__45__cpo6cbeginE:
	.zero		1
	.type		_ZN34_INTERNAL_1b3e3cb5_4_k_cu_55c4583f4cuda3std6ranges3__45__cpo6cbeginE,@object
	.size		_ZN34_INTERNAL_1b3e3cb5_4_k_cu_55c4583f4cuda3std6ranges3__45__cpo6cbeginE,(_ZN34_INTERNAL_1b3e3cb5_4_k_cu_55c4583f4cuda3std3__48in_placeE - _ZN34_INTERNAL_1b3e3cb5_4_k_cu_55c4583f4cuda3std6ranges3__45__cpo6cbeginE)
_ZN34_INTERNAL_1b3e3cb5_4_k_cu_55c4583f4cuda3std6ranges3__45__cpo6cbeginE:
	.zero		1
	.type		_ZN34_INTERNAL_1b3e3cb5_4_k_cu_55c4583f4cuda3std3__48in_placeE,@object
	.size		_ZN34_INTERNAL_1b3e3cb5_4_k_cu_55c4583f4cuda3std3__48in_placeE,(_ZN34_INTERNAL_1b3e3cb5_4_k_cu_55c4583f4cuda3std6ranges3__45__cpo4sizeE - _ZN34_INTERNAL_1b3e3cb5_4_k_cu_55c4583f4cuda3std3__48in_placeE)
_ZN34_INTERNAL_1b3e3cb5_4_k_cu_55c4583f4cuda3std3__48in_placeE:
	.zero		1
	.type		_ZN34_INTERNAL_1b3e3cb5_4_k_cu_55c4583f4cuda3std6ranges3__45__cpo4sizeE,@object
	.size		_ZN34_INTERNAL_1b3e3cb5_4_k_cu_55c4583f4cuda3std6ranges3__45__cpo4sizeE,(_ZN34_INTERNAL_1b3e3cb5_4_k_cu_55c4583f6thrust24THRUST_300001_SM_1000_NS12placeholders2_9E - _ZN34_INTERNAL_1b3e3cb5_4_k_cu_55c4583f4cuda3std6ranges3__45__cpo4sizeE)
_ZN34_INTERNAL_1b3e3cb5_4_k_cu_55c4583f4cuda3std6ranges3__45__cpo4sizeE:
	.zero		1
	.type		_ZN34_INTERNAL_1b3e3cb5_4_k_cu_55c4583f6thrust24THRUST_300001_SM_1000_NS12placeholders2_9E,@object
	.size		_ZN34_INTERNAL_1b3e3cb5_4_k_cu_55c4583f6thrust24THRUST_300001_SM_1000_NS12placeholders2_9E,(_ZN34_INTERNAL_1b3e3cb5_4_k_cu_55c4583f4cuda3std3__45__cpo7crbeginE - _ZN34_INTERNAL_1b3e3cb5_4_k_cu_55c4583f6thrust24THRUST_300001_SM_1000_NS12placeholders2_9E)
_ZN34_INTERNAL_1b3e3cb5_4_k_cu_55c4583f6thrust24THRUST_300001_SM_1000_NS12placeholders2_9E:
	.zero		1
	.type		_ZN34_INTERNAL_1b3e3cb5_4_k_cu_55c4583f4cuda3std3__45__cpo7crbeginE,@object
	.size		_ZN34_INTERNAL_1b3e3cb5_4_k_cu_55c4583f4cuda3std3__45__cpo7crbeginE,(_ZN34_INTERNAL_1b3e3cb5_4_k_cu_55c4583f4cuda3std6ranges3__45__cpo4nextE - _ZN34_INTERNAL_1b3e3cb5_4_k_cu_55c4583f4cuda3std3__45__cpo7crbeginE)
_ZN34_INTERNAL_1b3e3cb5_4_k_cu_55c4583f4cuda3std3__45__cpo7crbeginE:
	.zero		1
	.type		_ZN34_INTERNAL_1b3e3cb5_4_k_cu_55c4583f4cuda3std6ranges3__45__cpo4nextE,@object
	.size		_ZN34_INTERNAL_1b3e3cb5_4_k_cu_55c4583f4cuda3std6ranges3__45__cpo4nextE,(_ZN34_INTERNAL_1b3e3cb5_4_k_cu_55c4583f4cuda3std6ranges3__45__cpo4swapE - _ZN34_INTERNAL_1b3e3cb5_4_k_cu_55c4583f4cuda3std6ranges3__45__cpo4nextE)
_ZN34_INTERNAL_1b3e3cb5_4_k_cu_55c4583f4cuda3std6ranges3__45__cpo4nextE:
	.zero		1
	.type		_ZN34_INTERNAL_1b3e3cb5_4_k_cu_55c4583f4cuda3std6ranges3__45__cpo4swapE,@object
	.size		_ZN34_INTERNAL_1b3e3cb5_4_k_cu_55c4583f4cuda3std6ranges3__45__cpo4swapE,(_ZN34_INTERNAL_1b3e3cb5_4_k_cu_55c4583f6thrust24THRUST_300001_SM_1000_NS12placeholders2_1E - _ZN34_INTERNAL_1b3e3cb5_4_k_cu_55c4583f4cuda3std6ranges3__45__cpo4swapE)
_ZN34_INTERNAL_1b3e3cb5_4_k_cu_55c4583f4cuda3std6ranges3__45__cpo4swapE:
	.zero		1
	.type		_ZN34_INTERNAL_1b3e3cb5_4_k_cu_55c4583f6thrust24THRUST_300001_SM_1000_NS12placeholders2_1E,@object
	.size		_ZN34_INTERNAL_1b3e3cb5_4_k_cu_55c4583f6thrust24THRUST_300001_SM_1000_NS12placeholders2_1E,(_ZN34_INTERNAL_1b3e3cb5_4_k_cu_55c4583f6thrust24THRUST_300001_SM_1000_NS12placeholders2_3E - _ZN34_INTERNAL_1b3e3cb5_4_k_cu_55c4583f6thrust24THRUST_300001_SM_1000_NS12placeholders2_1E)
_ZN34_INTERNAL_1b3e3cb5_4_k_cu_55c4583f6thrust24THRUST_300001_SM_1000_NS12placeholders2_1E:
	.zero		1
	.type		_ZN34_INTERNAL_1b3e3cb5_4_k_cu_55c4583f6thrust24THRUST_300001_SM_1000_NS12placeholders2_3E,@object
	.size		_ZN34_INTERNAL_1b3e3cb5_4_k_cu_55c4583f6thrust24THRUST_300001_SM_1000_NS12placeholders2_3E,(_ZN34_INTERNAL_1b3e3cb5_4_k_cu_55c4583f4cuda3std3__45__cpo5beginE - _ZN34_INTERNAL_1b3e3cb5_4_k_cu_55c4583f6thrust24THRUST_300001_SM_1000_NS12placeholders2_3E)
_ZN34_INTERNAL_1b3e3cb5_4_k_cu_55c4583f6thrust24THRUST_300001_SM_1000_NS12placeholders2_3E:
	.zero		1
	.type		_ZN34_INTERNAL_1b3e3cb5_4_k_cu_55c4583f4cuda3std3__45__cpo5beginE,@object
	.size		_ZN34_INTERNAL_1b3e3cb5_4_k_cu_55c4583f4cuda3std3__45__cpo5beginE,(_ZN34_INTERNAL_1b3e3cb5_4_k_cu_55c4583f4cuda3std6ranges3__45__cpo5beginE - _ZN34_INTERNAL_1b3e3cb5_4_k_cu_55c4583f4cuda3std3__45__cpo5beginE)
_ZN34_INTERNAL_1b3e3cb5_4_k_cu_55c4583f4cuda3std3__45__cpo5beginE:
	.zero		1
	.type		_ZN34_INTERNAL_1b3e3cb5_4_k_cu_55c4583f4cuda3std6ranges3__45__cpo5beginE,@object
	.size		_ZN34_INTERNAL_1b3e3cb5_4_k_cu_55c4583f4cuda3std6ranges3__45__cpo5beginE,(_ZN34_INTERNAL_1b3e3cb5_4_k_cu_55c4583f4cuda3std3__436_GLOBAL__N__1b3e3cb5_4_k_cu_55c4583f6ignoreE - _ZN34_INTERNAL_1b3e3cb5_4_k_cu_55c4583f4cuda3std6ranges3__45__cpo5beginE)
_ZN34_INTERNAL_1b3e3cb5_4_k_cu_55c4583f4cuda3std6ranges3__45__cpo5beginE:
	.zero		1
	.type		_ZN34_INTERNAL_1b3e3cb5_4_k_cu_55c4583f4cuda3std3__436_GLOBAL__N__1b3e3cb5_4_k_cu_55c4583f6ignoreE,@object
	.size		_ZN34_INTERNAL_1b3e3cb5_4_k_cu_55c4583f4cuda3std3__436_GLOBAL__N__1b3e3cb5_4_k_cu_55c4583f6ignoreE,(_ZN34_INTERNAL_1b3e3cb5_4_k_cu_55c4583f4cuda3std6ranges3__45__cpo4dataE - _ZN34_INTERNAL_1b3e3cb5_4_k_cu_55c4583f4cuda3std3__436_GLOBAL__N__1b3e3cb5_4_k_cu_55c4583f6ignoreE)
_ZN34_INTERNAL_1b3e3cb5_4_k_cu_55c4583f4cuda3std3__436_GLOBAL__N__1b3e3cb5_4_k_cu_55c4583f6ignoreE:
	.zero		1
	.type		_ZN34_INTERNAL_1b3e3cb5_4_k_cu_55c4583f4cuda3std6ranges3__45__cpo4dataE,@object
	.size		_ZN34_INTERNAL_1b3e3cb5_4_k_cu_55c4583f4cuda3std6ranges3__45__cpo4dataE,(_ZN34_INTERNAL_1b3e3cb5_4_k_cu_55c4583f6thrust24THRUST_300001_SM_1000_NS12placeholders2_7E - _ZN34_INTERNAL_1b3e3cb5_4_k_cu_55c4583f4cuda3std6ranges3__45__cpo4dataE)
_ZN34_INTERNAL_1b3e3cb5_4_k_cu_55c4583f4cuda3std6ranges3__45__cpo4dataE:
	.zero		1
	.type		_ZN34_INTERNAL_1b3e3cb5_4_k_cu_55c4583f6thrust24THRUST_300001_SM_1000_NS12placeholders2_7E,@object
	.size		_ZN34_INTERNAL_1b3e3cb5_4_k_cu_55c4583f6thrust24THRUST_300001_SM_1000_NS12placeholders2_7E,(_ZN34_INTERNAL_1b3e3cb5_4_k_cu_55c4583f4cuda3std3__45__cpo6rbeginE - _ZN34_INTERNAL_1b3e3cb5_4_k_cu_55c4583f6thrust24THRUST_300001_SM_1000_NS12placeholders2_7E)
_ZN34_INTERNAL_1b3e3cb5_4_k_cu_55c4583f6thrust24THRUST_300001_SM_1000_NS12placeholders2_7E:
	.zero		1
	.type		_ZN34_INTERNAL_1b3e3cb5_4_k_cu_55c4583f4cuda3std3__45__cpo6rbeginE,@object
	.size		_ZN34_INTERNAL_1b3e3cb5_4_k_cu_55c4583f4cuda3std3__45__cpo6rbeginE,(_ZN34_INTERNAL_1b3e3cb5_4_k_cu_55c4583f4cuda3std6ranges3__45__cpo7advanceE - _ZN34_INTERNAL_1b3e3cb5_4_k_cu_55c4583f4cuda3std3__45__cpo6rbeginE)
_ZN34_INTERNAL_1b3e3cb5_4_k_cu_55c4583f4cuda3std3__45__cpo6rbeginE:
	.zero		1
	.type		_ZN34_INTERNAL_1b3e3cb5_4_k_cu_55c4583f4cuda3std6ranges3__45__cpo7advanceE,@object
	.size		_ZN34_INTERNAL_1b3e3cb5_4_k_cu_55c4583f4cuda3std6ranges3__45__cpo7advanceE,(_ZN34_INTERNAL_1b3e3cb5_4_k_cu_55c4583f4cuda3std3__47nulloptE - _ZN34_INTERNAL_1b3e3cb5_4_k_cu_55c4583f4cuda3std6ranges3__45__cpo7advanceE)
_ZN34_INTERNAL_1b3e3cb5_4_k_cu_55c4583f4cuda3std6ranges3__45__cpo7advanceE:
	.zero		1
	.type		_ZN34_INTERNAL_1b3e3cb5_4_k_cu_55c4583f4cuda3std3__47nulloptE,@object
	.size		_ZN34_INTERNAL_1b3e3cb5_4_k_cu_55c4583f4cuda3std3__47nulloptE,(_ZN34_INTERNAL_1b3e3cb5_4_k_cu_55c4583f4cuda3std6ranges3__45__cpo8distanceE - _ZN34_INTERNAL_1b3e3cb5_4_k_cu_55c4583f4cuda3std3__47nulloptE)
_ZN34_INTERNAL_1b3e3cb5_4_k_cu_55c4583f4cuda3std3__47nulloptE:
	.zero		1
	.type		_ZN34_INTERNAL_1b3e3cb5_4_k_cu_55c4583f4cuda3std6ranges3__45__cpo8distanceE,@object
	.size		_ZN34_INTERNAL_1b3e3cb5_4_k_cu_55c4583f4cuda3std6ranges3__45__cpo8distanceE,(_ZN34_INTERNAL_1b3e3cb5_4_k_cu_55c4583f6thrust24THRUST_300001_SM_1000_NS12placeholders2_6E - _ZN34_INTERNAL_1b3e3cb5_4_k_cu_55c4583f4cuda3std6ranges3__45__cpo8distanceE)
_ZN34_INTERNAL_1b3e3cb5_4_k_cu_55c4583f4cuda3std6ranges3__45__cpo8distanceE:
	.zero		1
	.type		_ZN34_INTERNAL_1b3e3cb5_4_k_cu_55c4583f6thrust24THRUST_300001_SM_1000_NS12placeholders2_6E,@object
	.size		_ZN34_INTERNAL_1b3e3cb5_4_k_cu_55c4583f6thrust24THRUST_300001_SM_1000_NS12placeholders2_6E,(_ZN34_INTERNAL_1b3e3cb5_4_k_cu_55c4583f4cuda3std3__45__cpo4cendE - _ZN34_INTERNAL_1b3e3cb5_4_k_cu_55c4583f6thrust24THRUST_300001_SM_1000_NS12placeholders2_6E)
_ZN34_INTERNAL_1b3e3cb5_4_k_cu_55c4583f6thrust24THRUST_300001_SM_1000_NS12placeholders2_6E:
	.zero		1
	.type		_ZN34_INTERNAL_1b3e3cb5_4_k_cu_55c4583f4cuda3std3__45__cpo4cendE,@object
	.size		_ZN34_INTERNAL_1b3e3cb5_4_k_cu_55c4583f4cuda3std3__45__cpo4cendE,(_ZN34_INTERNAL_1b3e3cb5_4_k_cu_55c4583f4cuda3std6ranges3__45__cpo4cendE - _ZN34_INTERNAL_1b3e3cb5_4_k_cu_55c4583f4cuda3std3__45__cpo4cendE)
_ZN34_INTERNAL_1b3e3cb5_4_k_cu_55c4583f4cuda3std3__45__cpo4cendE:
	.zero		1
	.type		_ZN34_INTERNAL_1b3e3cb5_4_k_cu_55c4583f4cuda3std6ranges3__45__cpo4cendE,@object
	.size		_ZN34_INTERNAL_1b3e3cb5_4_k_cu_55c4583f4cuda3std6ranges3__45__cpo4cendE,(_ZN34_INTERNAL_1b3e3cb5_4_k_cu_55c4583f4cuda3std3__420unreachable_sentinelE - _ZN34_INTERNAL_1b3e3cb5_4_k_cu_55c4583f4cuda3std6ranges3__45__cpo4cendE)
_ZN34_INTERNAL_1b3e3cb5_4_k_cu_55c4583f4cuda3std6ranges3__45__cpo4cendE:
	.zero		1
	.type		_ZN34_INTERNAL_1b3e3cb5_4_k_cu_55c4583f4cuda3std3__420unreachable_sentinelE,@object
	.size		_ZN34_INTERNAL_1b3e3cb5_4_k_cu_55c4583f4cuda3std3__420unreachable_sentinelE,(_ZN34_INTERNAL_1b3e3cb5_4_k_cu_55c4583f4cuda3std6ranges3__45__cpo5ssizeE - _ZN34_INTERNAL_1b3e3cb5_4_k_cu_55c4583f4cuda3std3__420unreachable_sentinelE)
_ZN34_INTERNAL_1b3e3cb5_4_k_cu_55c4583f4cuda3std3__420unreachable_sentinelE:
	.zero		1
	.type		_ZN34_INTERNAL_1b3e3cb5_4_k_cu_55c4583f4cuda3std6ranges3__45__cpo5ssizeE,@object
	.size		_ZN34_INTERNAL_1b3e3cb5_4_k_cu_55c4583f4cuda3std6ranges3__45__cpo5ssizeE,(_ZN34_INTERNAL_1b3e3cb5_4_k_cu_55c4583f6thrust24THRUST_300001_SM_1000_NS12placeholders3_10E - _ZN34_INTERNAL_1b3e3cb5_4_k_cu_55c4583f4cuda3std6ranges3__45__cpo5ssizeE)
_ZN34_INTERNAL_1b3e3cb5_4_k_cu_55c4583f4cuda3std6ranges3__45__cpo5ssizeE:
	.zero		1
	.type		_ZN34_INTERNAL_1b3e3cb5_4_k_cu_55c4583f6thrust24THRUST_300001_SM_1000_NS12placeholders3_10E,@object
	.size		_ZN34_INTERNAL_1b3e3cb5_4_k_cu_55c4583f6thrust24THRUST_300001_SM_1000_NS12placeholders3_10E,(_ZN34_INTERNAL_1b3e3cb5_4_k_cu_55c4583f4cuda3std3__45__cpo5crendE - _ZN34_INTERNAL_1b3e3cb5_4_k_cu_55c4583f6thrust24THRUST_300001_SM_1000_NS12placeholders3_10E)
_ZN34_INTERNAL_1b3e3cb5_4_k_cu_55c4583f6thrust24THRUST_300001_SM_1000_NS12placeholders3_10E:
	.zero		1
	.type		_ZN34_INTERNAL_1b3e3cb5_4_k_cu_55c4583f4cuda3std3__45__cpo5crendE,@object
	.size		_ZN34_INTERNAL_1b3e3cb5_4_k_cu_55c4583f4cuda3std3__45__cpo5crendE,(_ZN34_INTERNAL_1b3e3cb5_4_k_cu_55c4583f4cuda3std6ranges3__45__cpo4prevE - _ZN34_INTERNAL_1b3e3cb5_4_k_cu_55c4583f4cuda3std3__45__cpo5crendE)
_ZN34_INTERNAL_1b3e3cb5_4_k_cu_55c4583f4cuda3std3__45__cpo5crendE:
	.zero		1
	.type		_ZN34_INTERNAL_1b3e3cb5_4_k_cu_55c4583f4cuda3std6ranges3__45__cpo4prevE,@object
	.size		_ZN34_INTERNAL_1b3e3cb5_4_k_cu_55c4583f4cuda3std6ranges3__45__cpo4prevE,(_ZN34_INTERNAL_1b3e3cb5_4_k_cu_55c4583f4cuda3std6ranges3__45__cpo9iter_moveE - _ZN34_INTERNAL_1b3e3cb5_4_k_cu_55c4583f4cuda3std6ranges3__45__cpo4prevE)
_ZN34_INTERNAL_1b3e3cb5_4_k_cu_55c4583f4cuda3std6ranges3__45__cpo4prevE:
	.zero		1
	.type		_ZN34_INTERNAL_1b3e3cb5_4_k_cu_55c4583f4cuda3std6ranges3__45__cpo9iter_moveE,@object
	.size		_ZN34_INTERNAL_1b3e3cb5_4_k_cu_55c4583f4cuda3std6ranges3__45__cpo9iter_moveE,(_ZN34_INTERNAL_1b3e3cb5_4_k_cu_55c4583f6thrust24THRUST_300001_SM_1000_NS12placeholders2_2E - _ZN34_INTERNAL_1b3e3cb5_4_k_cu_55c4583f4cuda3std6ranges3__45__cpo9iter_moveE)
_ZN34_INTERNAL_1b3e3cb5_4_k_cu_55c4583f4cuda3std6ranges3__45__cpo9iter_moveE:
	.zero		1
	.type		_ZN34_INTERNAL_1b3e3cb5_4_k_cu_55c4583f6thrust24THRUST_300001_SM_1000_NS12placeholders2_2E,@object
	.size		_ZN34_INTERNAL_1b3e3cb5_4_k_cu_55c4583f6thrust24THRUST_300001_SM_1000_NS12placeholders2_2E,(_ZN34_INTERNAL_1b3e3cb5_4_k_cu_55c4583f6thrust24THRUST_300001_SM_1000_NS12placeholders2_4E - _ZN34_INTERNAL_1b3e3cb5_4_k_cu_55c4583f6thrust24THRUST_300001_SM_1000_NS12placeholders2_2E)
_ZN34_INTERNAL_1b3e3cb5_4_k_cu_55c4583f6thrust24THRUST_300001_SM_1000_NS12placeholders2_2E:
	.zero		1
	.type		_ZN34_INTERNAL_1b3e3cb5_4_k_cu_55c4583f6thrust24THRUST_300001_SM_1000_NS12placeholders2_4E,@object
	.size		_ZN34_INTERNAL_1b3e3cb5_4_k_cu_55c4583f6thrust24THRUST_300001_SM_1000_NS12placeholders2_4E,(_ZN34_INTERNAL_1b3e3cb5_4_k_cu_55c4583f4cuda3std3__45__cpo3endE - _ZN34_INTERNAL_1b3e3cb5_4_k_cu_55c4583f6thrust24THRUST_300001_SM_1000_NS12placeholders2_4E)
_ZN34_INTERNAL_1b3e3cb5_4_k_cu_55c4583f6thrust24THRUST_300001_SM_1000_NS12placeholders2_4E:
	.zero		1
	.type		_ZN34_INTERNAL_1b3e3cb5_4_k_cu_55c4583f4cuda3std3__45__cpo3endE,@object
	.size		_ZN34_INTERNAL_1b3e3cb5_4_k_cu_55c4583f4cuda3std3__45__cpo3endE,(_ZN34_INTERNAL_1b3e3cb5_4_k_cu_55c4583f4cuda3std6ranges3__45__cpo3endE - _ZN34_INTERNAL_1b3e3cb5_4_k_cu_55c4583f4cuda3std3__45__cpo3endE)
_ZN34_INTERNAL_1b3e3cb5_4_k_cu_55c4583f4cuda3std3__45__cpo3endE:
	.zero		1
	.type		_ZN34_INTERNAL_1b3e3cb5_4_k_cu_55c4583f4cuda3std6ranges3__45__cpo3endE,@object
	.size		_ZN34_INTERNAL_1b3e3cb5_4_k_cu_55c4583f4cuda3std6ranges3__45__cpo3endE,(_ZN34_INTERNAL_1b3e3cb5_4_k_cu_55c4583f4cuda3std3__419piecewise_constructE - _ZN34_INTERNAL_1b3e3cb5_4_k_cu_55c4583f4cuda3std6ranges3__45__cpo3endE)
_ZN34_INTERNAL_1b3e3cb5_4_k_cu_55c4583f4cuda3std6ranges3__45__cpo3endE:
	.zero		1
	.type		_ZN34_INTERNAL_1b3e3cb5_4_k_cu_55c4583f4cuda3std3__419piecewise_constructE,@object
	.size		_ZN34_INTERNAL_1b3e3cb5_4_k_cu_55c4583f4cuda3std3__419piecewise_constructE,(_ZN34_INTERNAL_1b3e3cb5_4_k_cu_55c4583f4cuda3std6ranges3__45__cpo5cdataE - _ZN34_INTERNAL_1b3e3cb5_4_k_cu_55c4583f4cuda3std3__419piecewise_constructE)
_ZN34_INTERNAL_1b3e3cb5_4_k_cu_55c4583f4cuda3std3__419piecewise_constructE:
	.zero		1
	.type		_ZN34_INTERNAL_1b3e3cb5_4_k_cu_55c4583f4cuda3std6ranges3__45__cpo5cdataE,@object
	.size		_ZN34_INTERNAL_1b3e3cb5_4_k_cu_55c4583f4cuda3std6ranges3__45__cpo5cdataE,(_ZN34_INTERNAL_1b3e3cb5_4_k_cu_55c4583f6thrust24THRUST_300001_SM_1000_NS12placeholders2_8E - _ZN34_INTERNAL_1b3e3cb5_4_k_cu_55c4583f4cuda3std6ranges3__45__cpo5cdataE)
_ZN34_INTERNAL_1b3e3cb5_4_k_cu_55c4583f4cuda3std6ranges3__45__cpo5cdataE:
	.zero		1
	.type		_ZN34_INTERNAL_1b3e3cb5_4_k_cu_55c4583f6thrust24THRUST_300001_SM_1000_NS12placeholders2_8E,@object
	.size		_ZN34_INTERNAL_1b3e3cb5_4_k_cu_55c4583f6thrust24THRUST_300001_SM_1000_NS12placeholders2_8E,(_ZN34_INTERNAL_1b3e3cb5_4_k_cu_55c4583f4cuda3std3__45__cpo4rendE - _ZN34_INTERNAL_1b3e3cb5_4_k_cu_55c4583f6thrust24THRUST_300001_SM_1000_NS12placeholders2_8E)
_ZN34_INTERNAL_1b3e3cb5_4_k_cu_55c4583f6thrust24THRUST_300001_SM_1000_NS12placeholders2_8E:
	.zero		1
	.type		_ZN34_INTERNAL_1b3e3cb5_4_k_cu_55c4583f4cuda3std3__45__cpo4rendE,@object
	.size		_ZN34_INTERNAL_1b3e3cb5_4_k_cu_55c4583f4cuda3std3__45__cpo4rendE,(_ZN34_INTERNAL_1b3e3cb5_4_k_cu_55c4583f4cuda3std6ranges3__45__cpo9iter_swapE - _ZN34_INTERNAL_1b3e3cb5_4_k_cu_55c4583f4cuda3std3__45__cpo4rendE)
_ZN34_INTERNAL_1b3e3cb5_4_k_cu_55c4583f4cuda3std3__45__cpo4rendE:
	.zero		1
	.type		_ZN34_INTERNAL_1b3e3cb5_4_k_cu_55c4583f4cuda3std6ranges3__45__cpo9iter_swapE,@object
	.size		_ZN34_INTERNAL_1b3e3cb5_4_k_cu_55c4583f4cuda3std6ranges3__45__cpo9iter_swapE,(_ZN34_INTERNAL_1b3e3cb5_4_k_cu_55c4583f4cuda3std3__48unexpectE - _ZN34_INTERNAL_1b3e3cb5_4_k_cu_55c4583f4cuda3std6ranges3__45__cpo9iter_swapE)
_ZN34_INTERNAL_1b3e3cb5_4_k_cu_55c4583f4cuda3std6ranges3__45__cpo9iter_swapE:
	.zero		1
	.type		_ZN34_INTERNAL_1b3e3cb5_4_k_cu_55c4583f4cuda3std3__48unexpectE,@object
	.size		_ZN34_INTERNAL_1b3e3cb5_4_k_cu_55c4583f4cuda3std3__48unexpectE,(_ZN34_INTERNAL_1b3e3cb5_4_k_cu_55c4583f6thrust24THRUST_300001_SM_1000_NS6system6detail10sequential3seqE - _ZN34_INTERNAL_1b3e3cb5_4_k_cu_55c4583f4cuda3std3__48unexpectE)
_ZN34_INTERNAL_1b3e3cb5_4_k_cu_55c4583f4cuda3std3__48unexpectE:
	.zero		1
	.type		_ZN34_INTERNAL_1b3e3cb5_4_k_cu_55c4583f6thrust24THRUST_300001_SM_1000_NS6system6detail10sequential3seqE,@object
	.size		_ZN34_INTERNAL_1b3e3cb5_4_k_cu_55c4583f6thrust24THRUST_300001_SM_1000_NS6system6detail10sequential3seqE,(.L_29 - _ZN34_INTERNAL_1b3e3cb5_4_k_cu_55c4583f6thrust24THRUST_300001_SM_1000_NS6system6detail10sequential3seqE)
_ZN34_INTERNAL_1b3e3cb5_4_k_cu_55c4583f6thrust24THRUST_300001_SM_1000_NS6system6detail10sequential3seqE:
	.zero		1
.L_29:


//--------------------- .nv.shared._Z8sumArrayPiiS_ --------------------------
	.section	.nv.shared._Z8sumArrayPiiS_,"aw",@nobits
	.sectionflags	@""
	.align	16
	.zero		1024


//--------------------- .nv.shared._Z18checkIfArrayIsSafePPiS_iS_ --------------------------
	.section	.nv.shared._Z18checkIfArrayIsSafePPiS_iS_,"aw",@nobits
	.sectionflags	@""
	.align	16
	.zero		1024


//--------------------- .nv.constant0._ZN3cub18CUB_300001_SM_10006detail11EmptyKernelIvEEvv --------------------------
	.section	.nv.constant0._ZN3cub18CUB_300001_SM_10006detail11EmptyKernelIvEEvv,"a",@progbits
	.sectionflags	@""
	.align	4
.nv.constant0._ZN3cub18CUB_300001_SM_10006detail11EmptyKernelIvEEvv:
	.zero		896


//--------------------- .nv.constant0._Z8sumArrayPiiS_ --------------------------
	.section	.nv.constant0._Z8sumArrayPiiS_,"a",@progbits
	.sectionflags	@""
	.align	4
.nv.constant0._Z8sumArrayPiiS_:
	.zero		920


//--------------------- .nv.constant0._Z18checkIfArrayIsSafePPiS_iS_ --------------------------
	.section	.nv.constant0._Z18checkIfArrayIsSafePPiS_iS_,"a",@progbits
	.sectionflags	@""
	.align	4
.nv.constant0._Z18checkIfArrayIsSafePPiS_iS_:
	.zero		928


//--------------------- SYMBOLS --------------------------

	.type		.nv.reservedSmem.offset0,@object
	.size		.nv.reservedSmem.offset0,0x4
	.type		.nv.reservedSmem.cap,@object
	.size		.nv.reservedSmem.cap,0x4
